	.headerflags	@"EF_CUDA_TEXMODE_UNIFIED EF_CUDA_64BIT_ADDRESS EF_CUDA_ACCELERATORS EF_CUDA_SM90 EF_CUDA_VIRTUAL_SM(EF_CUDA_SM90)"
	.elftype	@"ET_EXEC"


//--------------------- .nv.info                  --------------------------
	.section	.nv.info,"",@"SHT_CUDA_INFO"
	.align	4


	//----- nvinfo : EIATTR_REGCOUNT
	.align		4
        /*0000*/ 	.byte	0x04, 0x2f
        /*0002*/ 	.short	(.L_1 - .L_0)
	.align		4
.L_0:
        /*0004*/ 	.word	index@(triton_poi_fused__weight_norm_interface_convolution_12)
        /*0008*/ 	.word	0x00000020


	//----- nvinfo : EIATTR_MIN_STACK_SIZE
	.align		4
.L_1:
        /*000c*/ 	.byte	0x04, 0x12
        /*000e*/ 	.short	(.L_3 - .L_2)
	.align		4
.L_2:
        /*0010*/ 	.word	index@(triton_poi_fused__weight_norm_interface_convolution_12)
        /*0014*/ 	.word	0x00000000


	//----- nvinfo : EIATTR_FRAME_SIZE
	.align		4
.L_3:
        /*0018*/ 	.byte	0x04, 0x11
        /*001a*/ 	.short	(.L_5 - .L_4)
	.align		4
.L_4:
        /*001c*/ 	.word	index@(triton_poi_fused__weight_norm_interface_convolution_12)
        /*0020*/ 	.word	0x00000000


	//----- nvinfo : EIATTR_MIN_STACK_SIZE
	.align		4
.L_5:
        /*0024*/ 	.byte	0x04, 0x12
        /*0026*/ 	.short	(.L_7 - .L_6)
	.align		4
.L_6:
        /*0028*/ 	.word	index@(triton_poi_fused__weight_norm_interface_convolution_12)
        /*002c*/ 	.word	0x00000000
.L_7:


//--------------------- .nv.info.triton_poi_fused__weight_norm_interface_convolution_12 --------------------------
	.section	.nv.info.triton_poi_fused__weight_norm_interface_convolution_12,"",@"SHT_CUDA_INFO"
	.sectionflags	@""
	.align	4


	//----- nvinfo : EIATTR_CUDA_API_VERSION
	.align		4
        /*0000*/ 	.byte	0x04, 0x37
        /*0002*/ 	.short	(.L_9 - .L_8)
.L_8:
        /*0004*/ 	.word	0x0000007c


	//----- nvinfo : EIATTR_KPARAM_INFO
	.align		4
.L_9:
        /*0008*/ 	.byte	0x04, 0x17
        /*000a*/ 	.short	(.L_11 - .L_10)
.L_10:
        /*000c*/ 	.word	0x00000000
        /*0010*/ 	.short	0x0006
        /*0012*/ 	.short	0x002c
        /*0014*/ 	.byte	0x00, 0xf0, 0x11, 0x00


	//----- nvinfo : EIATTR_KPARAM_INFO
	.align		4
.L_11:
        /*0018*/ 	.byte	0x04, 0x17
        /*001a*/ 	.short	(.L_13 - .L_12)
.L_12:
        /*001c*/ 	.word	0x00000000
        /*0020*/ 	.short	0x0005
        /*0022*/ 	.short	0x0028
        /*0024*/ 	.byte	0x00, 0xf0, 0x11, 0x00


	//----- nvinfo : EIATTR_KPARAM_INFO
	.align		4
.L_13:
        /*0028*/ 	.byte	0x04, 0x17
        /*002a*/ 	.short	(.L_15 - .L_14)
.L_14:
        /*002c*/ 	.word	0x00000000
        /*0030*/ 	.short	0x0004
        /*0032*/ 	.short	0x0020
        /*0034*/ 	.byte	0x00, 0xf4, 0x21, 0x00


	//----- nvinfo : EIATTR_KPARAM_INFO
	.align		4
.L_15:
        /*0038*/ 	.byte	0x04, 0x17
        /*003a*/ 	.short	(.L_17 - .L_16)
.L_16:
        /*003c*/ 	.word	0x00000000
        /*0040*/ 	.short	0x0003
        /*0042*/ 	.short	0x0018
        /*0044*/ 	.byte	0x00, 0xf4, 0x21, 0x00


	//----- nvinfo : EIATTR_KPARAM_INFO
	.align		4
.L_17:
        /*0048*/ 	.byte	0x04, 0x17
        /*004a*/ 	.short	(.L_19 - .L_18)
.L_18:
        /*004c*/ 	.word	0x00000000
        /*0050*/ 	.short	0x0002
        /*0052*/ 	.short	0x0010
        /*0054*/ 	.byte	0x00, 0xf4, 0x21, 0x00


	//----- nvinfo : EIATTR_KPARAM_INFO
	.align		4
.L_19:
        /*0058*/ 	.byte	0x04, 0x17
        /*005a*/ 	.short	(.L_21 - .L_20)
.L_20:
        /*005c*/ 	.word	0x00000000
        /*0060*/ 	.short	0x0001
        /*0062*/ 	.short	0x0008
        /*0064*/ 	.byte	0x00, 0xf4, 0x21, 0x00


	//----- nvinfo : EIATTR_KPARAM_INFO
	.align		4
.L_21:
        /*0068*/ 	.byte	0x04, 0x17
        /*006a*/ 	.short	(.L_23 - .L_22)
.L_22:
        /*006c*/ 	.word	0x00000000
        /*0070*/ 	.short	0x0000
        /*0072*/ 	.short	0x0000
        /*0074*/ 	.byte	0x00, 0xf4, 0x21, 0x00


	//----- nvinfo : EIATTR_SPARSE_MMA_MASK
	.align		4
.L_23:
        /*0078*/ 	.byte	0x03, 0x50
        /*007a*/ 	.short	0x0000


	//----- nvinfo : EIATTR_MAXREG_COUNT
	.align		4
        /*007c*/ 	.byte	0x03, 0x1b
        /*007e*/ 	.short	0x00ff


	//----- nvinfo : EIATTR_EXIT_INSTR_OFFSETS
	.align		4
        /*0080*/ 	.byte	0x04, 0x1c
        /*0082*/ 	.short	(.L_25 - .L_24)


	//   ....[0]....
.L_24:
        /*0084*/ 	.word	0x000009a0


	//   ....[1]....
        /*0088*/ 	.word	0x000009c0


	//----- nvinfo : EIATTR_REQNTID
	.align		4
.L_25:
        /*008c*/ 	.byte	0x04, 0x10
        /*008e*/ 	.short	(.L_27 - .L_26)
.L_26:
        /*0090*/ 	.word	0x00000080
        /*0094*/ 	.word	0x00000001
        /*0098*/ 	.word	0x00000001


	//----- nvinfo : EIATTR_CBANK_PARAM_SIZE
	.align		4
.L_27:
        /*009c*/ 	.byte	0x03, 0x19
        /*009e*/ 	.short	0x0030


	//----- nvinfo : EIATTR_PARAM_CBANK
	.align		4
        /*00a0*/ 	.byte	0x04, 0x0a
        /*00a2*/ 	.short	(.L_29 - .L_28)
	.align		4
.L_28:
        /*00a4*/ 	.word	index@(.nv.constant0.triton_poi_fused__weight_norm_interface_convolution_12)
        /*00a8*/ 	.short	0x0210
        /*00aa*/ 	.short	0x0030


	//----- nvinfo : EIATTR_SW_WAR
	.align		4
.L_29:
        /*00ac*/ 	.byte	0x04, 0x36
        /*00ae*/ 	.short	(.L_31 - .L_30)
.L_30:
        /*00b0*/ 	.word	0x00000008
.L_31:


//--------------------- .nv.callgraph             --------------------------
	.section	.nv.callgraph,"",@"SHT_CUDA_CALLGRAPH"
	.align	4
	.sectionentsize	8
	.align		4
        /*0000*/ 	.word	0x00000000
	.align		4
        /*0004*/ 	.word	0xffffffff
	.align		4
        /*0008*/ 	.word	0x00000000
	.align		4
        /*000c*/ 	.word	0xfffffffe
	.align		4
        /*0010*/ 	.word	0x00000000
	.align		4
        /*0014*/ 	.word	0xfffffffd
	.align		4
        /*0018*/ 	.word	0x00000000
	.align		4
        /*001c*/ 	.word	0xfffffffc


//--------------------- .text.triton_poi_fused__weight_norm_interface_convolution_12 --------------------------
	.section	.text.triton_poi_fused__weight_norm_interface_convolution_12,"ax",@progbits
	.sectionflags	@"SHF_BARRIERS=1"
	.align	128
        .global         triton_poi_fused__weight_norm_interface_convolution_12
        .type           triton_poi_fused__weight_norm_interface_convolution_12,@function
        .size           triton_poi_fused__weight_norm_interface_convolution_12,(.L_x_1 - triton_poi_fused__weight_norm_interface_convolution_12)
        .other          triton_poi_fused__weight_norm_interface_convolution_12,@"STO_CUDA_ENTRY STV_DEFAULT"
triton_poi_fused__weight_norm_interface_convolution_12:
.text.triton_poi_fused__weight_norm_interface_convolution_12:
[----:B------:R-:W0:Y:S01]  /*0000*/  LDC R1, c[0x0][0x28] ;  /* 0x00000a00ff017b82 */ /* 0x000e220000000800 */
[----:B------:R-:W1:Y:S07]  /*0010*/  S2R R0, SR_CTAID.Y ;  /* 0x0000000000007919 */ /* 0x000e6e0000002600 */
[----:B------:R-:W2:Y:S01]  /*0020*/  LDC.64 R6, c[0x0][0x220] ;  /* 0x00008800ff067b82 */ /* 0x000ea20000000a00 */
[----:B------:R-:W-:Y:S01]  /*0030*/  ULDC.64 UR6, c[0x0][0x208] ;  /* 0x0000820000067ab9 */ /* 0x000fe20000000a00 */
[----:B------:R-:W3:Y:S01]  /*0040*/  S2R R20, SR_TID.X ;  /* 0x0000000000147919 */ /* 0x000ee20000002100 */
[----:B------:R-:W4:Y:S05]  /*0050*/  S2R R10, SR_CTAID.X ;  /* 0x00000000000a7919 */ /* 0x000f2a0000002500 */
[----:B------:R-:W5:Y:S08]  /*0060*/  LDC.64 R4, c[0x0][0x218] ;  /* 0x00008600ff047b82 */ /* 0x000f700000000a00 */
[----:B------:R-:W4:Y:S01]  /*0070*/  LDC.64 R16, c[0x0][0x210] ;  /* 0x00008400ff107b82 */ /* 0x000f220000000a00 */
[----:B-1----:R-:W-:Y:S01]  /*0080*/  IMAD.SHL.U32 R12, R0, 0x20, RZ ;  /* 0x00000020000c7824 */ /* 0x002fe200078e00ff */
[----:B------:R-:W-:Y:S01]  /*0090*/  SHF.R.S32.HI R0, RZ, 0x1a, R0 ;  /* 0x0000001aff007819 */ /* 0x000fe20000011400 */
[----:B---3--:R-:W-:-:S03]  /*00a0*/  IMAD.SHL.U32 R3, R20, 0x4, RZ ;  /* 0x0000000414037824 */ /* 0x008fc600078e00ff */
[----:B------:R-:W-:Y:S02]  /*00b0*/  SGXT R0, R0, 0x1 ;  /* 0x000000010000781a */ /* 0x000fe40000000200 */
[----:B------:R-:W-:-:S04]  /*00c0*/  LOP3.LUT R3, R12, 0x1c, R3, 0xf8, !PT ;  /* 0x0000001c0c037812 */ /* 0x000fc800078ef803 */
[----:B------:R-:W-:-:S04]  /*00d0*/  LEA.HI R2, R0, R3, RZ, 0x5 ;  /* 0x0000000300027211 */ /* 0x000fc800078f28ff */
[----:B------:R-:W-:-:S05]  /*00e0*/  SHF.R.S32.HI R9, RZ, 0x5, R2 ;  /* 0x00000005ff097819 */ /* 0x000fca0000011402 */
[----:B--2---:R-:W-:-:S05]  /*00f0*/  IMAD.WIDE R6, R9, 0x4, R6 ;  /* 0x0000000409067825 */ /* 0x004fca00078e0206 */
[----:B------:R1:W2:Y:S01]  /*0100*/  LDG.E.EL R0, desc[UR6][R6.64] ;  /* 0x0000000606007981 */ /* 0x0002a2000c2e1900 */
[----:B------:R-:W-:Y:S01]  /*0110*/  LOP3.LUT R2, R2, 0xffffffe0, RZ, 0xc0, !PT ;  /* 0xffffffe002027812 */ /* 0x000fe200078ec0ff */
[----:B-----5:R-:W-:Y:S01]  /*0120*/  IMAD.WIDE R4, R9, 0x4, R4 ;  /* 0x0000000409047825 */ /* 0x020fe200078e0204 */
[----:B------:R-:W-:-:S03]  /*0130*/  SHF.R.U32.HI R11, RZ, 0x3, R20 ;  /* 0x00000003ff0b7819 */ /* 0x000fc60000011614 */
[----:B------:R-:W-:Y:S01]  /*0140*/  IMAD.IADD R8, R3, 0x1, -R2 ;  /* 0x0000000103087824 */ /* 0x000fe200078e0a02 */
[----:B------:R-:W-:Y:S01]  /*0150*/  SGXT.U32 R2, R11, 0x4 ;  /* 0x000000040b02781a */ /* 0x000fe20000000000 */
[----:B----4-:R-:W-:Y:S01]  /*0160*/  IMAD.SHL.U32 R3, R10, 0x20, RZ ;  /* 0x000000200a037824 */ /* 0x010fe200078e00ff */
[----:B------:R3:W4:Y:S01]  /*0170*/  LDG.E.EL R13, desc[UR6][R4.64] ;  /* 0x00000006040d7981 */ /* 0x000722000c2e1900 */
[----:B------:R-:W-:Y:S01]  /*0180*/  IMAD R8, R9, 0x320, R8 ;  /* 0x0000032009087824 */ /* 0x000fe200078e0208 */
[----:B------:R-:W-:Y:S02]  /*0190*/  CS2R R10, SRZ ;  /* 0x00000000000a7805 */ /* 0x000fe4000001ff00 */
[----:B-1----:R-:W-:Y:S02]  /*01a0*/  CS2R R6, SRZ ;  /* 0x0000000000067805 */ /* 0x002fe4000001ff00 */
[----:B------:R-:W-:Y:S02]  /*01b0*/  LOP3.LUT R27, R3, R2, RZ, 0xfc, !PT ;  /* 0x00000002031b7212 */ /* 0x000fe400078efcff */
[----:B------:R-:W-:-:S02]  /*01c0*/  LOP3.LUT R21, R3, 0x10, R2, 0xfe, !PT ;  /* 0x0000001003157812 */ /* 0x000fc400078efe02 */
[C---:B------:R-:W-:Y:S01]  /*01d0*/  ISETP.GE.AND P1, PT, R27.reuse, 0x19, PT ;  /* 0x000000191b00780c */ /* 0x040fe20003f26270 */
[--C-:B------:R-:W-:Y:S01]  /*01e0*/  IMAD R27, R27, 0x20, R8.reuse ;  /* 0x000000201b1b7824 */ /* 0x100fe200078e0208 */
[C---:B------:R-:W-:Y:S01]  /*01f0*/  ISETP.GE.AND P0, PT, R21.reuse, 0x19, PT ;  /* 0x000000191500780c */ /* 0x040fe20003f06270 */
[----:B------:R-:W-:Y:S01]  /*0200*/  IMAD R21, R21, 0x20, R8 ;  /* 0x0000002015157824 */ /* 0x000fe200078e0208 */
[----:B------:R-:W-:Y:S02]  /*0210*/  CS2R R8, SRZ ;  /* 0x0000000000087805 */ /* 0x000fe4000001ff00 */
[----:B---3--:R-:W-:Y:S01]  /*0220*/  CS2R R4, SRZ ;  /* 0x0000000000047805 */ /* 0x008fe2000001ff00 */
[----:B0-----:R-:W-:-:S04]  /*0230*/  IMAD.WIDE R14, R27, 0x4, R16 ;  /* 0x000000041b0e7825 */ /* 0x001fc800078e0210 */
[----:B------:R-:W-:Y:S02]  /*0240*/  IMAD.WIDE R16, R21, 0x4, R16 ;  /* 0x0000000415107825 */ /* 0x000fe400078e0210 */
[----:B------:R0:W3:Y:S04]  /*0250*/  @!P1 LDG.E.EL.128 R8, desc[UR6][R14.64] ;  /* 0x000000060e089981 */ /* 0x0000e8000c2e1d00 */
[----:B------:R1:W5:Y:S01]  /*0260*/  @!P0 LDG.E.EL.128 R4, desc[UR6][R16.64] ;  /* 0x0000000610048981 */ /* 0x000362000c2e1d00 */
[----:B------:R-:W1:Y:S01]  /*0270*/  S2UR UR5, SR_CgaCtaId ;  /* 0x00000000000579c3 */ /* 0x000e620000008800 */
[----:B------:R-:W-:Y:S01]  /*0280*/  IMAD.SHL.U32 R18, R20, 0x80, RZ ;  /* 0x0000008014127824 */ /* 0x000fe200078e00ff */
[----:B------:R-:W-:-:S04]  /*0290*/  UMOV UR4, 0x400 ;  /* 0x0000040000047882 */ /* 0x000fc80000000000 */
[----:B0-----:R-:W-:-:S04]  /*02a0*/  LOP3.LUT R15, R18, 0x380, RZ, 0xc0, !PT ;  /* 0x00000380120f7812 */ /* 0x001fc800078ec0ff */
[C---:B-1----:R-:W-:Y:S02]  /*02b0*/  LOP3.LUT R16, R15.reuse, R2, RZ, 0xfc, !PT ;  /* 0x000000020f107212 */ /* 0x042fe400078efcff */
[C---:B------:R-:W-:Y:S02]  /*02c0*/  LOP3.LUT R17, R15.reuse, 0x20, RZ, 0xfc, !PT ;  /* 0x000000200f117812 */ /* 0x040fe400078efcff */
[----:B------:R-:W-:Y:S02]  /*02d0*/  LOP3.LUT R19, R15, 0x40, RZ, 0xfc, !PT ;  /* 0x000000400f137812 */ /* 0x000fe400078efcff */
[----:B------:R-:W-:Y:S02]  /*02e0*/  LEA.HI R14, R17, R16, RZ, 0x1b ;  /* 0x00000010110e7211 */ /* 0x000fe400078fd8ff */
[----:B------:R-:W-:Y:S02]  /*02f0*/  LOP3.LUT R23, R15, 0x60, RZ, 0xfc, !PT ;  /* 0x000000600f177812 */ /* 0x000fe400078efcff */
[----:B------:R-:W-:-:S02]  /*0300*/  SHF.R.U32.HI R17, RZ, 0x5, R20 ;  /* 0x00000005ff117819 */ /* 0x000fc40000011614 */
[-C--:B------:R-:W-:Y:S01]  /*0310*/  LEA.HI R15, R15, R16.reuse, RZ, 0x1b ;  /* 0x000000100f0f7211 */ /* 0x080fe200078fd8ff */
[----:B------:R-:W-:Y:S01]  /*0320*/  UPRMT UR4, UR5, 0x654, UR4 ;  /* 0x0000065405047896 */ /* 0x000fe20008000004 */
[-C--:B------:R-:W-:Y:S02]  /*0330*/  LEA.HI R2, R19, R16.reuse, RZ, 0x1b ;  /* 0x0000001013027211 */ /* 0x080fe400078fd8ff */
[----:B------:R-:W-:Y:S01]  /*0340*/  LEA.HI R16, R23, R16, RZ, 0x1b ;  /* 0x0000001017107211 */ /* 0x000fe200078fd8ff */
[----:B------:R-:W0:Y:S02]  /*0350*/  LDC.64 R18, c[0x0][0x228] ;  /* 0x00008a00ff127b82 */ /* 0x000e240000000a00 */
[----:B------:R-:W-:Y:S02]  /*0360*/  LEA R14, R14, UR4, 0x2 ;  /* 0x000000040e0e7c11 */ /* 0x000fe4000f8e10ff */
[----:B------:R-:W-:Y:S02]  /*0370*/  LEA R23, R2, UR4, 0x2 ;  /* 0x0000000402177c11 */ /* 0x000fe4000f8e10ff */
[----:B------:R-:W-:-:S02]  /*0380*/  LEA R16, R16, UR4, 0x2 ;  /* 0x0000000410107c11 */ /* 0x000fc4000f8e10ff */
[C---:B--2---:R-:W-:Y:S02]  /*0390*/  FSETP.GT.AND P2, PT, |R0|.reuse, 8.50705917302346158658e+37, PT ;  /* 0x7e8000000000780b */ /* 0x044fe40003f44200 */
[----:B------:R-:W-:-:S11]  /*03a0*/  FSETP.GEU.AND P3, PT, |R0|, 1.175494350822287508e-38, PT ;  /* 0x008000000000780b */ /* 0x000fd60003f6e200 */
[----:B------:R-:W-:Y:S01]  /*03b0*/  @P2 FMUL R0, R0, 0.25 ;  /* 0x3e80000000002820 */ /* 0x000fe20000400000 */
[----:B----4-:R-:W-:-:S03]  /*03c0*/  @P2 FMUL R13, R13, 0.25 ;  /* 0x3e8000000d0d2820 */ /* 0x010fc60000400000 */
[----:B------:R-:W-:Y:S01]  /*03d0*/  @!P3 FMUL R0, R0, 16777216 ;  /* 0x4b8000000000b820 */ /* 0x000fe20000400000 */
[----:B------:R-:W-:-:S05]  /*03e0*/  @!P3 FMUL R13, R13, 16777216 ;  /* 0x4b8000000d0db820 */ /* 0x000fca0000400000 */
[----:B------:R-:W1:Y:S02]  /*03f0*/  MUFU.RCP R0, R0 ;  /* 0x0000000000007308 */ /* 0x000e640000001000 */
[----:B-1----:R-:W-:Y:S01]  /*0400*/  FMUL R13, R0, R13 ;  /* 0x0000000d000d7220 */ /* 0x002fe20000400000 */
[----:B------:R-:W-:Y:S02]  /*0410*/  LOP3.LUT R0, R20, 0x7f, RZ, 0xc0, !PT ;  /* 0x0000007f14007812 */ /* 0x000fe400078ec0ff */
[----:B------:R-:W-:Y:S01]  /*0420*/  LOP3.LUT R20, R3, 0x1f, R20, 0xf8, !PT ;  /* 0x0000001f03147812 */ /* 0x000fe200078ef814 */
[C---:B---3--:R-:W-:Y:S01]  /*0430*/  FMUL R8, R13.reuse, R8 ;  /* 0x000000080d087220 */ /* 0x048fe20000400000 */
[C---:B------:R-:W-:Y:S01]  /*0440*/  FMUL R9, R13.reuse, R9 ;  /* 0x000000090d097220 */ /* 0x040fe20000400000 */
[C---:B------:R-:W-:Y:S01]  /*0450*/  FMUL R10, R13.reuse, R10 ;  /* 0x0000000a0d0a7220 */ /* 0x040fe20000400000 */
[C---:B------:R-:W-:Y:S01]  /*0460*/  FMUL R11, R13.reuse, R11 ;  /* 0x0000000b0d0b7220 */ /* 0x040fe20000400000 */
[C---:B-----5:R-:W-:Y:S01]  /*0470*/  FMUL R4, R13.reuse, R4 ;  /* 0x000000040d047220 */ /* 0x060fe20000400000 */
[C---:B------:R-:W-:Y:S01]  /*0480*/  FMUL R5, R13.reuse, R5 ;  /* 0x000000050d057220 */ /* 0x040fe20000400000 */
[C---:B------:R-:W-:Y:S01]  /*0490*/  FMUL R6, R13.reuse, R6 ;  /* 0x000000060d067220 */ /* 0x040fe20000400000 */
[----:B------:R-:W-:Y:S01]  /*04a0*/  FMUL R7, R13, R7 ;  /* 0x000000070d077220 */ /* 0x000fe20000400000 */
[----:B------:R-:W-:-:S02]  /*04b0*/  SGXT.U32 R13, R17, 0x2 ;  /* 0x00000002110d781a */ /* 0x000fc40000000000 */
[----:B------:R-:W-:Y:S02]  /*04c0*/  LEA R17, R15, UR4, 0x2 ;  /* 0x000000040f117c11 */ /* 0x000fe4000f8e10ff */
[C---:B------:R-:W-:Y:S01]  /*04d0*/  LOP3.LUT R25, R0.reuse, 0x80, RZ, 0xfc, !PT ;  /* 0x0000008000197812 */ /* 0x040fe200078efcff */
[----:B------:R-:W-:Y:S01]  /*04e0*/  IMAD.IADD R2, R13, 0x1, R0 ;  /* 0x000000010d027824 */ /* 0x000fe200078e0200 */
[----:B------:R-:W-:Y:S01]  /*04f0*/  LOP3.LUT R29, R0, 0x100, RZ, 0xfc, !PT ;  /* 0x00000100001d7812 */ /* 0x000fe200078efcff */
[----:B------:R-:W-:Y:S01]  /*0500*/  STS [R17], R8 ;  /* 0x0000000811007388 */ /* 0x000fe20000000800 */
[-C--:B------:R-:W-:Y:S02]  /*0510*/  LEA.HI R25, R25, R0.reuse, RZ, 0x1b ;  /* 0x0000000019197211 */ /* 0x080fe400078fd8ff */
[----:B------:R-:W-:Y:S01]  /*0520*/  LEA R2, R2, UR4, 0x2 ;  /* 0x0000000402027c11 */ /* 0x000fe2000f8e10ff */
[----:B------:R-:W-:Y:S01]  /*0530*/  STS [R14+0x80], R9 ;  /* 0x000080090e007388 */ /* 0x000fe20000000800 */
[----:B------:R-:W-:-:S02]  /*0540*/  LEA.HI R29, R29, R0, RZ, 0x1b ;  /* 0x000000001d1d7211 */ /* 0x000fc400078fd8ff */
[----:B------:R-:W-:Y:S01]  /*0550*/  LEA R25, R25, UR4, 0x2 ;  /* 0x0000000419197c11 */ /* 0x000fe2000f8e10ff */
[----:B------:R-:W-:Y:S01]  /*0560*/  STS [R23+0x100], R10 ;  /* 0x0001000a17007388 */ /* 0x000fe20000000800 */
[----:B------:R-:W-:Y:S02]  /*0570*/  LEA R24, R29, UR4, 0x2 ;  /* 0x000000041d187c11 */ /* 0x000fe4000f8e10ff */
[----:B------:R-:W-:Y:S01]  /*0580*/  LOP3.LUT R3, R12, R13, RZ, 0xfc, !PT ;  /* 0x0000000d0c037212 */ /* 0x000fe200078efcff */
[----:B------:R-:W-:Y:S01]  /*0590*/  STS [R16+0x180], R11 ;  /* 0x0001800b10007388 */ /* 0x000fe20000000800 */
[----:B------:R-:W-:Y:S02]  /*05a0*/  ISETP.GE.AND P2, PT, R20, 0x19, PT ;  /* 0x000000191400780c */ /* 0x000fe40003f46270 */
[----:B------:R-:W-:Y:S01]  /*05b0*/  LOP3.LUT R29, R0, 0x380, RZ, 0xfc, !PT ;  /* 0x00000380001d7812 */ /* 0x000fe200078efcff */
[----:B------:R1:W-:Y:S01]  /*05c0*/  STS [R17+0x40], R4 ;  /* 0x0000400411007388 */ /* 0x0003e20000000800 */
[----:B------:R-:W-:Y:S01]  /*05d0*/  IMAD R3, R3, 0x19, R20 ;  /* 0x0000001903037824 */ /* 0x000fe200078e0214 */
[----:B------:R-:W-:-:S02]  /*05e0*/  LOP3.LUT R28, R12, 0x10, R13, 0xfe, !PT ;  /* 0x000000100c1c7812 */ /* 0x000fc400078efe0d */
[----:B------:R-:W-:Y:S04]  /*05f0*/  STS [R14+0xc0], R5 ;  /* 0x0000c0050e007388 */ /* 0x000fe80000000800 */
[----:B------:R2:W-:Y:S01]  /*0600*/  STS [R23+0x140], R6 ;  /* 0x0001400617007388 */ /* 0x0005e20000000800 */
[----:B-1----:R-:W-:-:S03]  /*0610*/  LOP3.LUT R17, R0, 0x180, RZ, 0xfc, !PT ;  /* 0x0000018000117812 */ /* 0x002fc600078efcff */
[----:B------:R-:W-:Y:S01]  /*0620*/  STS [R16+0x1c0], R7 ;  /* 0x0001c00710007388 */ /* 0x000fe20000000800 */
[-C--:B------:R-:W-:Y:S01]  /*0630*/  LEA.HI R17, R17, R0.reuse, RZ, 0x1b ;  /* 0x0000000011117211 */ /* 0x080fe200078fd8ff */
[----:B------:R-:W-:Y:S03]  /*0640*/  BAR.SYNC.DEFER_BLOCKING 0x0 ;  /* 0x0000000000007b1d */ /* 0x000fe60000010000 */
[----:B------:R-:W-:Y:S02]  /*0650*/  LEA R22, R17, UR4, 0x2 ;  /* 0x0000000411167c11 */ /* 0x000fe4000f8e10ff */
[C---:B------:R-:W-:Y:S02]  /*0660*/  LOP3.LUT R17, R0.reuse, 0x200, RZ, 0xfc, !PT ;  /* 0x0000020000117812 */ /* 0x040fe400078efcff */
[----:B--2---:R-:W-:Y:S02]  /*0670*/  LOP3.LUT R23, R0, 0x280, RZ, 0xfc, !PT ;  /* 0x0000028000177812 */ /* 0x004fe400078efcff */
[----:B------:R-:W-:-:S02]  /*0680*/  LEA.HI R14, R17, R0, RZ, 0x1b ;  /* 0x00000000110e7211 */ /* 0x000fc400078fd8ff */
[----:B------:R-:W-:Y:S02]  /*0690*/  LEA.HI R23, R23, R0, RZ, 0x1b ;  /* 0x0000000017177211 */ /* 0x000fe400078fd8ff */
[----:B------:R-:W-:Y:S01]  /*06a0*/  LOP3.LUT R17, R12, 0x4, R13, 0xfe, !PT ;  /* 0x000000040c117812 */ /* 0x000fe200078efe0d */
[----:B------:R0:W1:Y:S04]  /*06b0*/  LDS R15, [R2] ;  /* 0x00000000020f7984 */ /* 0x0000680000000800 */
[----:B------:R2:W3:Y:S04]  /*06c0*/  LDS R26, [R25+0x200] ;  /* 0x00020000191a7984 */ /* 0x0004e80000000800 */
[----:B------:R-:W4:Y:S01]  /*06d0*/  LDS R24, [R24+0x400] ;  /* 0x0004000018187984 */ /* 0x000f220000000800 */
[----:B0-----:R-:W-:-:S03]  /*06e0*/  IMAD.WIDE R2, R3, 0x4, R18 ;  /* 0x0000000403027825 */ /* 0x001fc600078e0212 */
[----:B------:R-:W0:Y:S01]  /*06f0*/  LDS R22, [R22+0x600] ;  /* 0x0006000016167984 */ /* 0x000e220000000800 */
[----:B--2---:R-:W-:-:S04]  /*0700*/  LOP3.LUT R25, R0, 0x300, RZ, 0xfc, !PT ;  /* 0x0000030000197812 */ /* 0x004fc800078efcff */
[-C--:B------:R-:W-:Y:S02]  /*0710*/  LEA.HI R16, R25, R0.reuse, RZ, 0x1b ;  /* 0x0000000019107211 */ /* 0x080fe400078fd8ff */
[----:B------:R-:W-:Y:S02]  /*0720*/  LEA.HI R0, R29, R0, RZ, 0x1b ;  /* 0x000000001d007211 */ /* 0x000fe400078fd8ff */
[----:B------:R-:W-:Y:S02]  /*0730*/  LEA R29, R14, UR4, 0x2 ;  /* 0x000000040e1d7c11 */ /* 0x000fe4000f8e10ff */
[----:B------:R-:W-:Y:S02]  /*0740*/  LEA R25, R23, UR4, 0x2 ;  /* 0x0000000417197c11 */ /* 0x000fe4000f8e10ff */
[----:B------:R-:W-:Y:S02]  /*0750*/  LEA R23, R16, UR4, 0x2 ;  /* 0x0000000410177c11 */ /* 0x000fe4000f8e10ff */
[----:B------:R-:W-:Y:S01]  /*0760*/  LEA R0, R0, UR4, 0x2 ;  /* 0x0000000400007c11 */ /* 0x000fe2000f8e10ff */
[----:B------:R-:W2:Y:S04]  /*0770*/  LDS R29, [R29+0x800] ;  /* 0x000800001d1d7984 */ /* 0x000ea80000000800 */
[----:B------:R-:W5:Y:S04]  /*0780*/  LDS R25, [R25+0xa00] ;  /* 0x000a000019197984 */ /* 0x000f680000000800 */
[----:B------:R-:W0:Y:S04]  /*0790*/  LDS R23, [R23+0xc00] ;  /* 0x000c000017177984 */ /* 0x000e280000000800 */
[----:B-1----:R1:W-:Y:S04]  /*07a0*/  @!P2 STG.E desc[UR6][R2.64], R15 ;  /* 0x0000000f0200a986 */ /* 0x0023e8000c101906 */
[----:B------:R-:W2:Y:S01]  /*07b0*/  LDS R0, [R0+0xe00] ;  /* 0x000e000000007984 */ /* 0x000ea20000000800 */
[----:B-1----:R-:W-:Y:S01]  /*07c0*/  LOP3.LUT R3, R12, 0x8, R13, 0xfe, !PT ;  /* 0x000000080c037812 */ /* 0x002fe200078efe0d */
[----:B------:R-:W-:Y:S01]  /*07d0*/  IMAD R15, R17, 0x19, R20 ;  /* 0x00000019110f7824 */ /* 0x000fe200078e0214 */
[----:B------:R-:W-:-:S03]  /*07e0*/  LOP3.LUT R17, R12, 0xc, R13, 0xfe, !PT ;  /* 0x0000000c0c117812 */ /* 0x000fc600078efe0d */
[----:B------:R-:W-:Y:S02]  /*07f0*/  IMAD R3, R3, 0x19, R20 ;  /* 0x0000001903037824 */ /* 0x000fe400078e0214 */
[----:B------:R-:W-:-:S04]  /*0800*/  IMAD.WIDE R14, R15, 0x4, R18 ;  /* 0x000000040f0e7825 */ /* 0x000fc800078e0212 */
[----:B------:R-:W-:Y:S01]  /*0810*/  IMAD.WIDE R2, R3, 0x4, R18 ;  /* 0x0000000403027825 */ /* 0x000fe200078e0212 */
[----:B---3--:R1:W-:Y:S03]  /*0820*/  @!P2 STG.E desc[UR6][R14.64], R26 ;  /* 0x0000001a0e00a986 */ /* 0x0083e6000c101906 */
[----:B------:R-:W-:Y:S01]  /*0830*/  IMAD R17, R17, 0x19, R20 ;  /* 0x0000001911117824 */ /* 0x000fe200078e0214 */
[----:B----4-:R3:W-:Y:S03]  /*0840*/  @!P2 STG.E desc[UR6][R2.64], R24 ;  /* 0x000000180200a986 */ /* 0x0107e6000c101906 */
[----:B------:R-:W-:-:S05]  /*0850*/  IMAD.WIDE R16, R17, 0x4, R18 ;  /* 0x0000000411107825 */ /* 0x000fca00078e0212 */
[----:B0-----:R0:W-:Y:S01]  /*0860*/  @!P2 STG.E desc[UR6][R16.64], R22 ;  /* 0x000000161000a986 */ /* 0x0011e2000c101906 */
[----:B-1----:R-:W-:Y:S01]  /*0870*/  LOP3.LUT R15, R12, 0x14, R13, 0xfe, !PT ;  /* 0x000000140c0f7812 */ /* 0x002fe200078efe0d */
[----:B---3--:R-:W1:Y:S04]  /*0880*/  LDC.64 R2, c[0x0][0x230] ;  /* 0x00008c00ff027b82 */ /* 0x008e680000000a00 */
[----:B------:R-:W-:-:S04]  /*0890*/  IMAD R15, R15, 0x19, R20 ;  /* 0x000000190f0f7824 */ /* 0x000fc800078e0214 */
[----:B------:R-:W-:Y:S01]  /*08a0*/  IMAD.WIDE R14, R15, 0x4, R18 ;  /* 0x000000040f0e7825 */ /* 0x000fe200078e0212 */
[----:B0-----:R-:W-:Y:S02]  /*08b0*/  LOP3.LUT R17, R12, 0x18, R13, 0xfe, !PT ;  /* 0x000000180c117812 */ /* 0x001fe400078efe0d */
[----:B------:R-:W-:Y:S01]  /*08c0*/  LOP3.LUT R13, R12, 0x1c, R13, 0xfe, !PT ;  /* 0x0000001c0c0d7812 */ /* 0x000fe200078efe0d */
[--C-:B------:R-:W-:Y:S02]  /*08d0*/  IMAD R12, R28, 0x19, R20.reuse ;  /* 0x000000191c0c7824 */ /* 0x100fe400078e0214 */
[--C-:B------:R-:W-:Y:S02]  /*08e0*/  IMAD R24, R17, 0x19, R20.reuse ;  /* 0x0000001911187824 */ /* 0x100fe400078e0214 */
[----:B------:R-:W-:Y:S02]  /*08f0*/  IMAD R20, R13, 0x19, R20 ;  /* 0x000000190d147824 */ /* 0x000fe400078e0214 */
[----:B------:R-:W-:-:S04]  /*0900*/  IMAD.WIDE R12, R12, 0x4, R18 ;  /* 0x000000040c0c7825 */ /* 0x000fc800078e0212 */
[--C-:B------:R-:W-:Y:S01]  /*0910*/  IMAD.WIDE R16, R24, 0x4, R18.reuse ;  /* 0x0000000418107825 */ /* 0x100fe200078e0212 */
[----:B--2---:R0:W-:Y:S03]  /*0920*/  @!P2 STG.E desc[UR6][R12.64], R29 ;  /* 0x0000001d0c00a986 */ /* 0x0041e6000c101906 */
[----:B------:R-:W-:Y:S01]  /*0930*/  IMAD.WIDE R18, R20, 0x4, R18 ;  /* 0x0000000414127825 */ /* 0x000fe200078e0212 */
[----:B-----5:R0:W-:Y:S03]  /*0940*/  @!P2 STG.E desc[UR6][R14.64], R25 ;  /* 0x000000190e00a986 */ /* 0x0201e6000c101906 */
[--C-:B-1----:R-:W-:Y:S01]  /*0950*/  IMAD.WIDE R26, R27, 0x4, R2.reuse ;  /* 0x000000041b1a7825 */ /* 0x102fe200078e0202 */
[----:B------:R0:W-:Y:S03]  /*0960*/  @!P2 STG.E desc[UR6][R16.64], R23 ;  /* 0x000000171000a986 */ /* 0x0001e6000c101906 */
[----:B------:R-:W-:Y:S01]  /*0970*/  IMAD.WIDE R2, R21, 0x4, R2 ;  /* 0x0000000415027825 */ /* 0x000fe200078e0202 */
[----:B------:R0:W-:Y:S04]  /*0980*/  @!P2 STG.E desc[UR6][R18.64], R0 ;  /* 0x000000001200a986 */ /* 0x0001e8000c101906 */
[----:B------:R0:W-:Y:S02]  /*0990*/  @!P1 STG.E.128 desc[UR6][R26.64], R8 ;  /* 0x000000081a009986 */ /* 0x0001e4000c101d06 */
[----:B0-----:R-:W-:Y:S05]  /*09a0*/  @P0 EXIT ;  /* 0x000000000000094d */ /* 0x001fea0003800000 */
[----:B------:R-:W-:Y:S01]  /*09b0*/  STG.E.128 desc[UR6][R2.64], R4 ;  /* 0x0000000402007986 */ /* 0x000fe2000c101d06 */
[----:B------:R-:W-:Y:S05]  /*09c0*/  EXIT ;  /* 0x000000000000794d */ /* 0x000fea0003800000 */
.L_x_0:
[----:B------:R-:W-:-:S00]  /*09d0*/  BRA `(.L_x_0) ;  /* 0xfffffffc00fc7947 */ /* 0x000fc0000383ffff */
[----:B------:R-:W-:-:S00]  /*09e0*/  NOP ;  /* 0x0000000000007918 */ /* 0x000fc00000000000 */
        /* <DEDUP_REMOVED lines=9> */
.L_x_1:


//--------------------- .nv.shared.triton_poi_fused__weight_norm_interface_convolution_12 --------------------------
	.section	.nv.shared.triton_poi_fused__weight_norm_interface_convolution_12,"aw",@nobits
	.sectionflags	@""
	.align	16
	.zero		1024


//--------------------- .nv.constant0.triton_poi_fused__weight_norm_interface_convolution_12 --------------------------
	.section	.nv.constant0.triton_poi_fused__weight_norm_interface_convolution_12,"a",@progbits
	.sectionflags	@""
	.align	4
.nv.constant0.triton_poi_fused__weight_norm_interface_convolution_12:
	.zero		576
